//
// Generated by NVIDIA NVVM Compiler
//
// Compiler Build ID: CL-36424714
// Cuda compilation tools, release 13.0, V13.0.88
// Based on NVVM 20.0.0
//

.version 9.0
.target sm_100
.address_size 64

	// .globl	_Z18square_uncoalescedPKfPfi

.visible .entry _Z18square_uncoalescedPKfPfi(
	.param .u64 .ptr .align 1 _Z18square_uncoalescedPKfPfi_param_0,
	.param .u64 .ptr .align 1 _Z18square_uncoalescedPKfPfi_param_1,
	.param .u32 _Z18square_uncoalescedPKfPfi_param_2
)
{
	.reg .pred 	%p<2>;
	.reg .b32 	%r<7>;
	.reg .b32 	%f<9>;
	.reg .b64 	%rd<8>;

	ld.param.u64 	%rd1, [_Z18square_uncoalescedPKfPfi_param_0];
	ld.param.u64 	%rd2, [_Z18square_uncoalescedPKfPfi_param_1];
	ld.param.u32 	%r2, [_Z18square_uncoalescedPKfPfi_param_2];
	mov.u32 	%r3, %tid.x;
	mov.u32 	%r4, %ctaid.x;
	mov.u32 	%r5, %ntid.x;
	mad.lo.s32 	%r6, %r4, %r5, %r3;
	shl.b32 	%r1, %r6, 2;
	setp.ge.s32 	%p1, %r1, %r2;
	@%p1 bra 	$L__BB0_2;
	cvta.to.global.u64 	%rd3, %rd1;
	cvta.to.global.u64 	%rd4, %rd2;
	mul.wide.u32 	%rd5, %r1, 4;
	add.s64 	%rd6, %rd3, %rd5;
	ld.global.f32 	%f1, [%rd6];
	mul.f32 	%f2, %f1, %f1;
	add.s64 	%rd7, %rd4, %rd5;
	st.global.f32 	[%rd7], %f2;
	ld.global.f32 	%f3, [%rd6+4];
	mul.f32 	%f4, %f3, %f3;
	st.global.f32 	[%rd7+4], %f4;
	ld.global.f32 	%f5, [%rd6+8];
	mul.f32 	%f6, %f5, %f5;
	st.global.f32 	[%rd7+8], %f6;
	ld.global.f32 	%f7, [%rd6+12];
	mul.f32 	%f8, %f7, %f7;
	st.global.f32 	[%rd7+12], %f8;
$L__BB0_2:
	ret;

}
	// .globl	_Z16square_coalescedPKfPfi
.visible .entry _Z16square_coalescedPKfPfi(
	.param .u64 .ptr .align 1 _Z16square_coalescedPKfPfi_param_0,
	.param .u64 .ptr .align 1 _Z16square_coalescedPKfPfi_param_1,
	.param .u32 _Z16square_coalescedPKfPfi_param_2
)
{
	.reg .pred 	%p<2>;
	.reg .b32 	%r<6>;
	.reg .b32 	%f<9>;
	.reg .b64 	%rd<8>;

	ld.param.u64 	%rd1, [_Z16square_coalescedPKfPfi_param_0];
	ld.param.u64 	%rd2, [_Z16square_coalescedPKfPfi_param_1];
	ld.param.u32 	%r2, [_Z16square_coalescedPKfPfi_param_2];
	mov.u32 	%r3, %tid.x;
	mov.u32 	%r4, %ctaid.x;
	mov.u32 	%r5, %ntid.x;
	mad.lo.s32 	%r1, %r4, %r5, %r3;
	setp.ge.s32 	%p1, %r1, %r2;
	@%p1 bra 	$L__BB1_2;
	cvta.to.global.u64 	%rd3, %rd1;
	cvta.to.global.u64 	%rd4, %rd2;
	mul.wide.u32 	%rd5, %r1, 4;
	add.s64 	%rd6, %rd3, %rd5;
	ld.global.f32 	%f1, [%rd6];
	mul.f32 	%f2, %f1, %f1;
	add.s64 	%rd7, %rd4, %rd5;
	st.global.f32 	[%rd7], %f2;
	ld.global.f32 	%f3, [%rd6+16];
	mul.f32 	%f4, %f3, %f3;
	st.global.f32 	[%rd7+16], %f4;
	ld.global.f32 	%f5, [%rd6+32];
	mul.f32 	%f6, %f5, %f5;
	st.global.f32 	[%rd7+32], %f6;
	ld.global.f32 	%f7, [%rd6+48];
	mul.f32 	%f8, %f7, %f7;
	st.global.f32 	[%rd7+48], %f8;
$L__BB1_2:
	ret;

}


// ===== COMPILED SASS (sm_100) =====

	.target	sm_100

	.elftype	@"ET_EXEC"


//--------------------- .note.nv.tkinfo           --------------------------
	.section	.note.nv.tkinfo,"",@"SHT_NOTE"
	.sectionflags	@"SHF_NOTE_NV_TKINFO"
	.tkinfo
        /*0018*/ 	.word	0x00000002
        /*0030*/ 	.string	""
        /*0030*/ 	.string	"ptxas"
        /*0030*/ 	.string	"Cuda compilation tools, release 13.0, V13.0.88"
        /*0030*/ 	.string	"Build cuda_13.0.r13.0/compiler.36424714_0"
        /*0030*/ 	.string	"-arch sm_100 -m 64 "



//--------------------- .note.nv.cuinfo           --------------------------
	.section	.note.nv.cuinfo,"",@"SHT_NOTE"
	.sectionflags	@"SHF_NOTE_NV_CUINFO"
        /*0018*/ 	.short	0x0002
        /*001a*/ 	.short	0x0064
        /*001c*/ 	.short	0x0082
	.zero		2


//--------------------- .nv.info                  --------------------------
	.section	.nv.info,"",@"SHT_CUDA_INFO"
	.align	4


	//----- nvinfo : EIATTR_REGCOUNT
	.align		4
        /*0000*/ 	.byte	0x04, 0x2f
        /*0002*/ 	.short	(.L_1 - .L_0)
	.align		4
.L_0:
        /*0004*/ 	.word	index@(_Z18square_uncoalescedPKfPfi)
        /*0008*/ 	.word	0x00000010


	//----- nvinfo : EIATTR_FRAME_SIZE
	.align		4
.L_1:
        /*000c*/ 	.byte	0x04, 0x11
        /*000e*/ 	.short	(.L_3 - .L_2)
	.align		4
.L_2:
        /*0010*/ 	.word	index@(_Z18square_uncoalescedPKfPfi)
        /*0014*/ 	.word	0x00000000


	//----- nvinfo : EIATTR_REGCOUNT
	.align		4
.L_3:
        /*0018*/ 	.byte	0x04, 0x2f
        /*001a*/ 	.short	(.L_5 - .L_4)
	.align		4
.L_4:
        /*001c*/ 	.word	index@(_Z16square_coalescedPKfPfi)
        /*0020*/ 	.word	0x00000010


	//----- nvinfo : EIATTR_FRAME_SIZE
	.align		4
.L_5:
        /*0024*/ 	.byte	0x04, 0x11
        /*0026*/ 	.short	(.L_7 - .L_6)
	.align		4
.L_6:
        /*0028*/ 	.word	index@(_Z16square_coalescedPKfPfi)
        /*002c*/ 	.word	0x00000000


	//----- nvinfo : EIATTR_MIN_STACK_SIZE
	.align		4
.L_7:
        /*0030*/ 	.byte	0x04, 0x12
        /*0032*/ 	.short	(.L_9 - .L_8)
	.align		4
.L_8:
        /*0034*/ 	.word	index@(_Z16square_coalescedPKfPfi)
        /*0038*/ 	.word	0x00000000


	//----- nvinfo : EIATTR_MIN_STACK_SIZE
	.align		4
.L_9:
        /*003c*/ 	.byte	0x04, 0x12
        /*003e*/ 	.short	(.L_11 - .L_10)
	.align		4
.L_10:
        /*0040*/ 	.word	index@(_Z18square_uncoalescedPKfPfi)
        /*0044*/ 	.word	0x00000000
.L_11:


//--------------------- .nv.compat                --------------------------
	.section	.nv.compat,"",@"SHT_CUDA_COMPAT_INFO"
	.align	4
        /*0000*/ 	.byte	0x02, 0x09, 0x00, 0x00, 0x02, 0x02, 0x01, 0x00, 0x02, 0x05, 0x05, 0x00, 0x03, 0x07, 0x01, 0x01
        /*0010*/ 	.byte	0x02, 0x03, 0x00, 0x00, 0x02, 0x06, 0x01, 0x00, 0x04, 0x0b, 0x08, 0x00, 0x09, 0x00, 0x00, 0x00
        /*0020*/ 	.byte	0x00, 0x00, 0x00, 0x00


//--------------------- .nv.info._Z16square_coalescedPKfPfi --------------------------
	.section	.nv.info._Z16square_coalescedPKfPfi,"",@"SHT_CUDA_INFO"
	.sectionflags	@""
	.align	4


	//----- nvinfo : EIATTR_CUDA_API_VERSION
	.align		4
        /*0000*/ 	.byte	0x04, 0x37
        /*0002*/ 	.short	(.L_13 - .L_12)
.L_12:
        /*0004*/ 	.word	0x00000082


	//----- nvinfo : EIATTR_KPARAM_INFO
	.align		4
.L_13:
        /*0008*/ 	.byte	0x04, 0x17
        /*000a*/ 	.short	(.L_15 - .L_14)
.L_14:
        /*000c*/ 	.word	0x00000000
        /*0010*/ 	.short	0x0002
        /*0012*/ 	.short	0x0010
        /*0014*/ 	.byte	0x00, 0xf0, 0x11, 0x00


	//----- nvinfo : EIATTR_KPARAM_INFO
	.align		4
.L_15:
        /*0018*/ 	.byte	0x04, 0x17
        /*001a*/ 	.short	(.L_17 - .L_16)
.L_16:
        /*001c*/ 	.word	0x00000000
        /*0020*/ 	.short	0x0001
        /*0022*/ 	.short	0x0008
        /*0024*/ 	.byte	0x00, 0xf5, 0x21, 0x00


	//----- nvinfo : EIATTR_KPARAM_INFO
	.align		4
.L_17:
        /*0028*/ 	.byte	0x04, 0x17
        /*002a*/ 	.short	(.L_19 - .L_18)
.L_18:
        /*002c*/ 	.word	0x00000000
        /*0030*/ 	.short	0x0000
        /*0032*/ 	.short	0x0000
        /*0034*/ 	.byte	0x00, 0xf5, 0x21, 0x00


	//----- nvinfo : EIATTR_SPARSE_MMA_MASK
	.align		4
.L_19:
        /*0038*/ 	.byte	0x03, 0x50
        /*003a*/ 	.short	0x0000


	//----- nvinfo : EIATTR_MAXREG_COUNT
	.align		4
        /*003c*/ 	.byte	0x03, 0x1b
        /*003e*/ 	.short	0x00ff


	//----- nvinfo : EIATTR_MERCURY_ISA_VERSION
	.align		4
        /*0040*/ 	.byte	0x03, 0x5f
        /*0042*/ 	.short	0x0101


	//----- nvinfo : EIATTR_VRC_CTA_INIT_COUNT
	.align		4
        /*0044*/ 	.byte	0x02, 0x4a
	.zero		1
	.zero		1


	//----- nvinfo : EIATTR_EXIT_INSTR_OFFSETS
	.align		4
        /*0048*/ 	.byte	0x04, 0x1c
        /*004a*/ 	.short	(.L_21 - .L_20)


	//   ....[0]....
.L_20:
        /*004c*/ 	.word	0x00000070


	//   ....[1]....
        /*0050*/ 	.word	0x00000190


	//----- nvinfo : EIATTR_CBANK_PARAM_SIZE
	.align		4
.L_21:
        /*0054*/ 	.byte	0x03, 0x19
        /*0056*/ 	.short	0x0014


	//----- nvinfo : EIATTR_PARAM_CBANK
	.align		4
        /*0058*/ 	.byte	0x04, 0x0a
        /*005a*/ 	.short	(.L_23 - .L_22)
	.align		4
.L_22:
        /*005c*/ 	.word	index@(.nv.constant0._Z16square_coalescedPKfPfi)
        /*0060*/ 	.short	0x0380
        /*0062*/ 	.short	0x0014


	//----- nvinfo : EIATTR_SW_WAR
	.align		4
.L_23:
        /*0064*/ 	.byte	0x04, 0x36
        /*0066*/ 	.short	(.L_25 - .L_24)
.L_24:
        /*0068*/ 	.word	0x00000008
.L_25:


//--------------------- .nv.info._Z18square_uncoalescedPKfPfi --------------------------
	.section	.nv.info._Z18square_uncoalescedPKfPfi,"",@"SHT_CUDA_INFO"
	.sectionflags	@""
	.align	4


	//----- nvinfo : EIATTR_CUDA_API_VERSION
	.align		4
        /*0000*/ 	.byte	0x04, 0x37
        /*0002*/ 	.short	(.L_27 - .L_26)
.L_26:
        /*0004*/ 	.word	0x00000082


	//----- nvinfo : EIATTR_KPARAM_INFO
	.align		4
.L_27:
        /*0008*/ 	.byte	0x04, 0x17
        /*000a*/ 	.short	(.L_29 - .L_28)
.L_28:
        /*000c*/ 	.word	0x00000000
        /*0010*/ 	.short	0x0002
        /*0012*/ 	.short	0x0010
        /*0014*/ 	.byte	0x00, 0xf0, 0x11, 0x00


	//----- nvinfo : EIATTR_KPARAM_INFO
	.align		4
.L_29:
        /*0018*/ 	.byte	0x04, 0x17
        /*001a*/ 	.short	(.L_31 - .L_30)
.L_30:
        /*001c*/ 	.word	0x00000000
        /*0020*/ 	.short	0x0001
        /*0022*/ 	.short	0x0008
        /*0024*/ 	.byte	0x00, 0xf5, 0x21, 0x00


	//----- nvinfo : EIATTR_KPARAM_INFO
	.align		4
.L_31:
        /*0028*/ 	.byte	0x04, 0x17
        /*002a*/ 	.short	(.L_33 - .L_32)
.L_32:
        /*002c*/ 	.word	0x00000000
        /*0030*/ 	.short	0x0000
        /*0032*/ 	.short	0x0000
        /*0034*/ 	.byte	0x00, 0xf5, 0x21, 0x00


	//----- nvinfo : EIATTR_SPARSE_MMA_MASK
	.align		4
.L_33:
        /*0038*/ 	.byte	0x03, 0x50
        /*003a*/ 	.short	0x0000


	//----- nvinfo : EIATTR_MAXREG_COUNT
	.align		4
        /*003c*/ 	.byte	0x03, 0x1b
        /*003e*/ 	.short	0x00ff


	//----- nvinfo : EIATTR_MERCURY_ISA_VERSION
	.align		4
        /*0040*/ 	.byte	0x03, 0x5f
        /*0042*/ 	.short	0x0101


	//----- nvinfo : EIATTR_VRC_CTA_INIT_COUNT
	.align		4
        /*0044*/ 	.byte	0x02, 0x4a
	.zero		1
	.zero		1


	//----- nvinfo : EIATTR_EXIT_INSTR_OFFSETS
	.align		4
        /*0048*/ 	.byte	0x04, 0x1c
        /*004a*/ 	.short	(.L_35 - .L_34)


	//   ....[0]....
.L_34:
        /*004c*/ 	.word	0x00000080


	//   ....[1]....
        /*0050*/ 	.word	0x000001a0


	//----- nvinfo : EIATTR_CBANK_PARAM_SIZE
	.align		4
.L_35:
        /*0054*/ 	.byte	0x03, 0x19
        /*0056*/ 	.short	0x0014


	//----- nvinfo : EIATTR_PARAM_CBANK
	.align		4
        /*0058*/ 	.byte	0x04, 0x0a
        /*005a*/ 	.short	(.L_37 - .L_36)
	.align		4
.L_36:
        /*005c*/ 	.word	index@(.nv.constant0._Z18square_uncoalescedPKfPfi)
        /*0060*/ 	.short	0x0380
        /*0062*/ 	.short	0x0014


	//----- nvinfo : EIATTR_SW_WAR
	.align		4
.L_37:
        /*0064*/ 	.byte	0x04, 0x36
        /*0066*/ 	.short	(.L_39 - .L_38)
.L_38:
        /*0068*/ 	.word	0x00000008
.L_39:


//--------------------- .nv.callgraph             --------------------------
	.section	.nv.callgraph,"",@"SHT_CUDA_CALLGRAPH"
	.align	4
	.sectionentsize	8
	.align		4
        /*0000*/ 	.word	0x00000000
	.align		4
        /*0004*/ 	.word	0xffffffff
	.align		4
        /*0008*/ 	.word	0x00000000
	.align		4
        /*000c*/ 	.word	0xfffffffe
	.align		4
        /*0010*/ 	.word	0x00000000
	.align		4
        /*0014*/ 	.word	0xfffffffd
	.align		4
        /*0018*/ 	.word	0x00000000
	.align		4
        /*001c*/ 	.word	0xfffffffc


//--------------------- .text._Z16square_coalescedPKfPfi --------------------------
	.section	.text._Z16square_coalescedPKfPfi,"ax",@progbits
	.align	128
        .global         _Z16square_coalescedPKfPfi
        .type           _Z16square_coalescedPKfPfi,@function
        .size           _Z16square_coalescedPKfPfi,(.L_x_2 - _Z16square_coalescedPKfPfi)
        .other          _Z16square_coalescedPKfPfi,@"STO_CUDA_ENTRY STV_DEFAULT"
_Z16square_coalescedPKfPfi:
.text._Z16square_coalescedPKfPfi:
[----:B------:R-:W-:Y:S01]  /*0000*/  LDC R1, c[0x0][0x37c] ;  /* 0x0000df00ff017b82 */ /* 0x000fe20000000800 */
[----:B------:R-:W0:Y:S07]  /*0010*/  S2R R7, SR_TID.X ;  /* 0x0000000000077919 */ /* 0x000e2e0000002100 */
[----:B------:R-:W0:Y:S01]  /*0020*/  S2UR UR4, SR_CTAID.X ;  /* 0x00000000000479c3 */ /* 0x000e220000002500 */
[----:B------:R-:W1:Y:S07]  /*0030*/  LDCU UR5, c[0x0][0x390] ;  /* 0x00007200ff0577ac */ /* 0x000e6e0008000800 */
[----:B------:R-:W0:Y:S02]  /*0040*/  LDC R0, c[0x0][0x360] ;  /* 0x0000d800ff007b82 */ /* 0x000e240000000800 */
[----:B0-----:R-:W-:-:S05]  /*0050*/  IMAD R7, R0, UR4, R7 ;  /* 0x0000000400077c24 */ /* 0x001fca000f8e0207 */
[----:B-1----:R-:W-:-:S13]  /*0060*/  ISETP.GE.AND P0, PT, R7, UR5, PT ;  /* 0x0000000507007c0c */ /* 0x002fda000bf06270 */
[----:B------:R-:W-:Y:S05]  /*0070*/  @P0 EXIT ;  /* 0x000000000000094d */ /* 0x000fea0003800000 */
[----:B------:R-:W0:Y:S01]  /*0080*/  LDC.64 R2, c[0x0][0x380] ;  /* 0x0000e000ff027b82 */ /* 0x000e220000000a00 */
[----:B------:R-:W1:Y:S07]  /*0090*/  LDCU.64 UR4, c[0x0][0x358] ;  /* 0x00006b00ff0477ac */ /* 0x000e6e0008000a00 */
[----:B------:R-:W2:Y:S01]  /*00a0*/  LDC.64 R4, c[0x0][0x388] ;  /* 0x0000e200ff047b82 */ /* 0x000ea20000000a00 */
[----:B0-----:R-:W-:-:S05]  /*00b0*/  IMAD.WIDE.U32 R2, R7, 0x4, R2 ;  /* 0x0000000407027825 */ /* 0x001fca00078e0002 */
[----:B-1----:R-:W3:Y:S01]  /*00c0*/  LDG.E R0, desc[UR4][R2.64] ;  /* 0x0000000402007981 */ /* 0x002ee2000c1e1900 */
[----:B--2---:R-:W-:-:S04]  /*00d0*/  IMAD.WIDE.U32 R4, R7, 0x4, R4 ;  /* 0x0000000407047825 */ /* 0x004fc800078e0004 */
[----:B---3--:R-:W-:-:S05]  /*00e0*/  FMUL R7, R0, R0 ;  /* 0x0000000000077220 */ /* 0x008fca0000400000 */
[----:B------:R-:W-:Y:S04]  /*00f0*/  STG.E desc[UR4][R4.64], R7 ;  /* 0x0000000704007986 */ /* 0x000fe8000c101904 */
[----:B------:R-:W2:Y:S02]  /*0100*/  LDG.E R0, desc[UR4][R2.64+0x10] ;  /* 0x0000100402007981 */ /* 0x000ea4000c1e1900 */
[----:B--2---:R-:W-:-:S05]  /*0110*/  FMUL R9, R0, R0 ;  /* 0x0000000000097220 */ /* 0x004fca0000400000 */
[----:B------:R-:W-:Y:S04]  /*0120*/  STG.E desc[UR4][R4.64+0x10], R9 ;  /* 0x0000100904007986 */ /* 0x000fe8000c101904 */
[----:B------:R-:W2:Y:S02]  /*0130*/  LDG.E R0, desc[UR4][R2.64+0x20] ;  /* 0x0000200402007981 */ /* 0x000ea4000c1e1900 */
[----:B--2---:R-:W-:-:S05]  /*0140*/  FMUL R11, R0, R0 ;  /* 0x00000000000b7220 */ /* 0x004fca0000400000 */
[----:B------:R-:W-:Y:S04]  /*0150*/  STG.E desc[UR4][R4.64+0x20], R11 ;  /* 0x0000200b04007986 */ /* 0x000fe8000c101904 */
[----:B------:R-:W2:Y:S02]  /*0160*/  LDG.E R0, desc[UR4][R2.64+0x30] ;  /* 0x0000300402007981 */ /* 0x000ea4000c1e1900 */
[----:B--2---:R-:W-:-:S05]  /*0170*/  FMUL R13, R0, R0 ;  /* 0x00000000000d7220 */ /* 0x004fca0000400000 */
[----:B------:R-:W-:Y:S01]  /*0180*/  STG.E desc[UR4][R4.64+0x30], R13 ;  /* 0x0000300d04007986 */ /* 0x000fe2000c101904 */
[----:B------:R-:W-:Y:S05]  /*0190*/  EXIT ;  /* 0x000000000000794d */ /* 0x000fea0003800000 */
.L_x_0:
[----:B------:R-:W-:-:S00]  /*01a0*/  BRA `(.L_x_0) ;  /* 0xfffffffc00fc7947 */ /* 0x000fc0000383ffff */
[----:B------:R-:W-:-:S00]  /*01b0*/  NOP ;  /* 0x0000000000007918 */ /* 0x000fc00000000000 */
        /* <DEDUP_REMOVED lines=12> */
.L_x_2:


//--------------------- .text._Z18square_uncoalescedPKfPfi --------------------------
	.section	.text._Z18square_uncoalescedPKfPfi,"ax",@progbits
	.align	128
        .global         _Z18square_uncoalescedPKfPfi
        .type           _Z18square_uncoalescedPKfPfi,@function
        .size           _Z18square_uncoalescedPKfPfi,(.L_x_3 - _Z18square_uncoalescedPKfPfi)
        .other          _Z18square_uncoalescedPKfPfi,@"STO_CUDA_ENTRY STV_DEFAULT"
_Z18square_uncoalescedPKfPfi:
.text._Z18square_uncoalescedPKfPfi:
[----:B------:R-:W-:Y:S01]  /*0000*/  LDC R1, c[0x0][0x37c] ;  /* 0x0000df00ff017b82 */ /* 0x000fe20000000800 */
[----:B------:R-:W0:Y:S07]  /*0010*/  S2R R0, SR_TID.X ;  /* 0x0000000000007919 */ /* 0x000e2e0000002100 */
[----:B------:R-:W0:Y:S01]  /*0020*/  S2UR UR4, SR_CTAID.X ;  /* 0x00000000000479c3 */ /* 0x000e220000002500 */
[----:B------:R-:W1:Y:S07]  /*0030*/  LDCU UR5, c[0x0][0x390] ;  /* 0x00007200ff0577ac */ /* 0x000e6e0008000800 */
[----:B------:R-:W0:Y:S02]  /*0040*/  LDC R3, c[0x0][0x360] ;  /* 0x0000d800ff037b82 */ /* 0x000e240000000800 */
[----:B0-----:R-:W-:-:S05]  /*0050*/  IMAD R0, R3, UR4, R0 ;  /* 0x0000000403007c24 */ /* 0x001fca000f8e0200 */
[----:B------:R-:W-:-:S04]  /*0060*/  SHF.L.U32 R7, R0, 0x2, RZ ;  /* 0x0000000200077819 */ /* 0x000fc800000006ff */
        /* <DEDUP_REMOVED lines=20> */
.L_x_1:
        /* <DEDUP_REMOVED lines=13> */
.L_x_3:


//--------------------- .nv.shared.reserved.0     --------------------------
	.section	.nv.shared.reserved.0,"aw",@nobits
	.weak		__nv_reservedSMEM_offset_0_alias
	.size		__nv_reservedSMEM_offset_0_alias, 0, 64
	.other		__nv_reservedSMEM_offset_0_alias,@"STO_CUDA_RESERVED_SHARED STV_DEFAULT"
__nv_reservedSMEM_offset_0_alias:
	.zero		0
	.zero		64


//--------------------- .nv.constant0._Z16square_coalescedPKfPfi --------------------------
	.section	.nv.constant0._Z16square_coalescedPKfPfi,"a",@progbits
	.sectionflags	@""
	.align	4
.nv.constant0._Z16square_coalescedPKfPfi:
	.zero		916


//--------------------- .nv.constant0._Z18square_uncoalescedPKfPfi --------------------------
	.section	.nv.constant0._Z18square_uncoalescedPKfPfi,"a",@progbits
	.sectionflags	@""
	.align	4
.nv.constant0._Z18square_uncoalescedPKfPfi:
	.zero		916


//--------------------- SYMBOLS --------------------------

	.type		.nv.reservedSmem.offset0,@object
	.size		.nv.reservedSmem.offset0,0x4
